//
// Generated by NVIDIA NVVM Compiler
//
// Compiler Build ID: CL-36424714
// Cuda compilation tools, release 13.0, V13.0.88
// Based on NVVM 20.0.0
//

.version 9.0
.target sm_100
.address_size 64

	// .globl	_Z4SumaPiS_S_ii

.visible .entry _Z4SumaPiS_S_ii(
	.param .u64 .ptr .align 1 _Z4SumaPiS_S_ii_param_0,
	.param .u64 .ptr .align 1 _Z4SumaPiS_S_ii_param_1,
	.param .u64 .ptr .align 1 _Z4SumaPiS_S_ii_param_2,
	.param .u32 _Z4SumaPiS_S_ii_param_3,
	.param .u32 _Z4SumaPiS_S_ii_param_4
)
{
	.reg .pred 	%p<4>;
	.reg .b32 	%r<17>;
	.reg .b64 	%rd<11>;

	ld.param.u64 	%rd1, [_Z4SumaPiS_S_ii_param_0];
	ld.param.u64 	%rd2, [_Z4SumaPiS_S_ii_param_1];
	ld.param.u64 	%rd3, [_Z4SumaPiS_S_ii_param_2];
	ld.param.u32 	%r4, [_Z4SumaPiS_S_ii_param_3];
	ld.param.u32 	%r5, [_Z4SumaPiS_S_ii_param_4];
	mov.u32 	%r6, %ctaid.x;
	mov.u32 	%r7, %ntid.x;
	mov.u32 	%r8, %tid.x;
	mad.lo.s32 	%r1, %r6, %r7, %r8;
	mov.u32 	%r9, %ctaid.y;
	mov.u32 	%r10, %ntid.y;
	mov.u32 	%r11, %tid.y;
	mad.lo.s32 	%r12, %r9, %r10, %r11;
	setp.ge.s32 	%p1, %r1, %r4;
	setp.ge.s32 	%p2, %r12, %r5;
	or.pred  	%p3, %p1, %p2;
	@%p3 bra 	$L__BB0_2;
	cvta.to.global.u64 	%rd4, %rd1;
	cvta.to.global.u64 	%rd5, %rd2;
	cvta.to.global.u64 	%rd6, %rd3;
	mad.lo.s32 	%r13, %r5, %r1, %r12;
	mul.wide.s32 	%rd7, %r13, 4;
	add.s64 	%rd8, %rd4, %rd7;
	ld.global.u32 	%r14, [%rd8];
	add.s64 	%rd9, %rd5, %rd7;
	ld.global.u32 	%r15, [%rd9];
	add.s32 	%r16, %r15, %r14;
	add.s64 	%rd10, %rd6, %rd7;
	st.global.u32 	[%rd10], %r16;
$L__BB0_2:
	ret;

}
	// .globl	_Z5RestaPiS_S_ii
.visible .entry _Z5RestaPiS_S_ii(
	.param .u64 .ptr .align 1 _Z5RestaPiS_S_ii_param_0,
	.param .u64 .ptr .align 1 _Z5RestaPiS_S_ii_param_1,
	.param .u64 .ptr .align 1 _Z5RestaPiS_S_ii_param_2,
	.param .u32 _Z5RestaPiS_S_ii_param_3,
	.param .u32 _Z5RestaPiS_S_ii_param_4
)
{
	.reg .pred 	%p<4>;
	.reg .b32 	%r<17>;
	.reg .b64 	%rd<11>;

	ld.param.u64 	%rd1, [_Z5RestaPiS_S_ii_param_0];
	ld.param.u64 	%rd2, [_Z5RestaPiS_S_ii_param_1];
	ld.param.u64 	%rd3, [_Z5RestaPiS_S_ii_param_2];
	ld.param.u32 	%r4, [_Z5RestaPiS_S_ii_param_3];
	ld.param.u32 	%r5, [_Z5RestaPiS_S_ii_param_4];
	mov.u32 	%r6, %ctaid.x;
	mov.u32 	%r7, %ntid.x;
	mov.u32 	%r8, %tid.x;
	mad.lo.s32 	%r1, %r6, %r7, %r8;
	mov.u32 	%r9, %ctaid.y;
	mov.u32 	%r10, %ntid.y;
	mov.u32 	%r11, %tid.y;
	mad.lo.s32 	%r12, %r9, %r10, %r11;
	setp.ge.s32 	%p1, %r1, %r4;
	setp.ge.s32 	%p2, %r12, %r5;
	or.pred  	%p3, %p1, %p2;
	@%p3 bra 	$L__BB1_2;
	cvta.to.global.u64 	%rd4, %rd1;
	cvta.to.global.u64 	%rd5, %rd2;
	cvta.to.global.u64 	%rd6, %rd3;
	mad.lo.s32 	%r13, %r5, %r1, %r12;
	mul.wide.s32 	%rd7, %r13, 4;
	add.s64 	%rd8, %rd4, %rd7;
	ld.global.u32 	%r14, [%rd8];
	add.s64 	%rd9, %rd5, %rd7;
	ld.global.u32 	%r15, [%rd9];
	sub.s32 	%r16, %r14, %r15;
	add.s64 	%rd10, %rd6, %rd7;
	st.global.u32 	[%rd10], %r16;
$L__BB1_2:
	ret;

}
	// .globl	_Z11TranspuestaPiS_ii
.visible .entry _Z11TranspuestaPiS_ii(
	.param .u64 .ptr .align 1 _Z11TranspuestaPiS_ii_param_0,
	.param .u64 .ptr .align 1 _Z11TranspuestaPiS_ii_param_1,
	.param .u32 _Z11TranspuestaPiS_ii_param_2,
	.param .u32 _Z11TranspuestaPiS_ii_param_3
)
{
	.reg .pred 	%p<4>;
	.reg .b32 	%r<16>;
	.reg .b64 	%rd<9>;

	ld.param.u64 	%rd1, [_Z11TranspuestaPiS_ii_param_0];
	ld.param.u64 	%rd2, [_Z11TranspuestaPiS_ii_param_1];
	ld.param.u32 	%r3, [_Z11TranspuestaPiS_ii_param_2];
	ld.param.u32 	%r5, [_Z11TranspuestaPiS_ii_param_3];
	mov.u32 	%r6, %ctaid.x;
	mov.u32 	%r7, %ntid.x;
	mov.u32 	%r8, %tid.x;
	mad.lo.s32 	%r1, %r6, %r7, %r8;
	mov.u32 	%r9, %ctaid.y;
	mov.u32 	%r10, %ntid.y;
	mov.u32 	%r11, %tid.y;
	mad.lo.s32 	%r12, %r9, %r10, %r11;
	setp.ge.s32 	%p1, %r1, %r3;
	setp.ge.s32 	%p2, %r12, %r5;
	or.pred  	%p3, %p1, %p2;
	@%p3 bra 	$L__BB2_2;
	cvta.to.global.u64 	%rd3, %rd1;
	cvta.to.global.u64 	%rd4, %rd2;
	mad.lo.s32 	%r13, %r3, %r12, %r1;
	mul.wide.s32 	%rd5, %r13, 4;
	add.s64 	%rd6, %rd3, %rd5;
	ld.global.u32 	%r14, [%rd6];
	mad.lo.s32 	%r15, %r5, %r1, %r12;
	mul.wide.s32 	%rd7, %r15, 4;
	add.s64 	%rd8, %rd4, %rd7;
	st.global.u32 	[%rd8], %r14;
$L__BB2_2:
	ret;

}
	// .globl	_Z6MatmulPiS_S_iiii
.visible .entry _Z6MatmulPiS_S_iiii(
	.param .u64 .ptr .align 1 _Z6MatmulPiS_S_iiii_param_0,
	.param .u64 .ptr .align 1 _Z6MatmulPiS_S_iiii_param_1,
	.param .u64 .ptr .align 1 _Z6MatmulPiS_S_iiii_param_2,
	.param .u32 _Z6MatmulPiS_S_iiii_param_3,
	.param .u32 _Z6MatmulPiS_S_iiii_param_4,
	.param .u32 _Z6MatmulPiS_S_iiii_param_5,
	.param .u32 _Z6MatmulPiS_S_iiii_param_6
)
{
	.reg .pred 	%p<13>;
	.reg .b32 	%r<113>;
	.reg .b64 	%rd<40>;

	ld.param.u64 	%rd5, [_Z6MatmulPiS_S_iiii_param_0];
	ld.param.u64 	%rd6, [_Z6MatmulPiS_S_iiii_param_1];
	ld.param.u64 	%rd4, [_Z6MatmulPiS_S_iiii_param_2];
	ld.param.u32 	%r35, [_Z6MatmulPiS_S_iiii_param_3];
	ld.param.u32 	%r36, [_Z6MatmulPiS_S_iiii_param_4];
	ld.param.u32 	%r33, [_Z6MatmulPiS_S_iiii_param_5];
	ld.param.u32 	%r34, [_Z6MatmulPiS_S_iiii_param_6];
	cvta.to.global.u64 	%rd1, %rd6;
	cvta.to.global.u64 	%rd2, %rd5;
	mov.u32 	%r37, %ctaid.x;
	mov.u32 	%r38, %ntid.x;
	mov.u32 	%r39, %tid.x;
	mad.lo.s32 	%r1, %r37, %r38, %r39;
	mov.u32 	%r40, %ctaid.y;
	mov.u32 	%r41, %ntid.y;
	mov.u32 	%r42, %tid.y;
	mad.lo.s32 	%r43, %r40, %r41, %r42;
	setp.ge.s32 	%p1, %r1, %r35;
	setp.ge.s32 	%p2, %r43, %r36;
	or.pred  	%p3, %p1, %p2;
	@%p3 bra 	$L__BB3_14;
	setp.lt.s32 	%p4, %r33, 1;
	mov.b32 	%r112, 0;
	@%p4 bra 	$L__BB3_13;
	mul.lo.s32 	%r3, %r33, %r1;
	and.b32  	%r4, %r33, 7;
	setp.lt.u32 	%p5, %r33, 8;
	mov.b32 	%r107, 0;
	mov.u32 	%r112, %r107;
	@%p5 bra 	$L__BB3_5;
	and.b32  	%r107, %r33, 2147483640;
	neg.s32 	%r101, %r107;
	shl.b32 	%r7, %r34, 3;
	add.s64 	%rd3, %rd2, 16;
	mov.b32 	%r112, 0;
	mul.wide.s32 	%rd11, %r34, 4;
	mov.u32 	%r99, %r3;
	mov.u32 	%r100, %r43;
$L__BB3_4:
	.pragma "nounroll";
	mul.wide.s32 	%rd7, %r99, 4;
	add.s64 	%rd8, %rd3, %rd7;
	ld.global.u32 	%r48, [%rd8+-16];
	mul.wide.s32 	%rd9, %r100, 4;
	add.s64 	%rd10, %rd1, %rd9;
	ld.global.u32 	%r49, [%rd10];
	mad.lo.s32 	%r50, %r49, %r48, %r112;
	ld.global.u32 	%r51, [%rd8+-12];
	add.s64 	%rd12, %rd10, %rd11;
	ld.global.u32 	%r52, [%rd12];
	mad.lo.s32 	%r53, %r52, %r51, %r50;
	ld.global.u32 	%r54, [%rd8+-8];
	add.s64 	%rd13, %rd12, %rd11;
	ld.global.u32 	%r55, [%rd13];
	mad.lo.s32 	%r56, %r55, %r54, %r53;
	ld.global.u32 	%r57, [%rd8+-4];
	add.s64 	%rd14, %rd13, %rd11;
	ld.global.u32 	%r58, [%rd14];
	mad.lo.s32 	%r59, %r58, %r57, %r56;
	ld.global.u32 	%r60, [%rd8];
	add.s64 	%rd15, %rd14, %rd11;
	ld.global.u32 	%r61, [%rd15];
	mad.lo.s32 	%r62, %r61, %r60, %r59;
	ld.global.u32 	%r63, [%rd8+4];
	add.s64 	%rd16, %rd15, %rd11;
	ld.global.u32 	%r64, [%rd16];
	mad.lo.s32 	%r65, %r64, %r63, %r62;
	ld.global.u32 	%r66, [%rd8+8];
	add.s64 	%rd17, %rd16, %rd11;
	ld.global.u32 	%r67, [%rd17];
	mad.lo.s32 	%r68, %r67, %r66, %r65;
	ld.global.u32 	%r69, [%rd8+12];
	add.s64 	%rd18, %rd17, %rd11;
	ld.global.u32 	%r70, [%rd18];
	mad.lo.s32 	%r112, %r70, %r69, %r68;
	add.s32 	%r101, %r101, 8;
	add.s32 	%r100, %r100, %r7;
	add.s32 	%r99, %r99, 8;
	setp.ne.s32 	%p6, %r101, 0;
	@%p6 bra 	$L__BB3_4;
$L__BB3_5:
	setp.eq.s32 	%p7, %r4, 0;
	@%p7 bra 	$L__BB3_13;
	and.b32  	%r19, %r33, 3;
	setp.lt.u32 	%p8, %r4, 4;
	@%p8 bra 	$L__BB3_8;
	add.s32 	%r72, %r107, %r3;
	mul.wide.s32 	%rd19, %r72, 4;
	add.s64 	%rd20, %rd2, %rd19;
	ld.global.u32 	%r73, [%rd20];
	mad.lo.s32 	%r74, %r107, %r34, %r43;
	mul.wide.s32 	%rd21, %r74, 4;
	add.s64 	%rd22, %rd1, %rd21;
	ld.global.u32 	%r75, [%rd22];
	mad.lo.s32 	%r76, %r75, %r73, %r112;
	ld.global.u32 	%r77, [%rd20+4];
	mul.wide.s32 	%rd23, %r34, 4;
	add.s64 	%rd24, %rd22, %rd23;
	ld.global.u32 	%r78, [%rd24];
	mad.lo.s32 	%r79, %r78, %r77, %r76;
	ld.global.u32 	%r80, [%rd20+8];
	add.s64 	%rd25, %rd24, %rd23;
	ld.global.u32 	%r81, [%rd25];
	mad.lo.s32 	%r82, %r81, %r80, %r79;
	ld.global.u32 	%r83, [%rd20+12];
	add.s64 	%rd26, %rd25, %rd23;
	ld.global.u32 	%r84, [%rd26];
	mad.lo.s32 	%r112, %r84, %r83, %r82;
	add.s32 	%r107, %r107, 4;
$L__BB3_8:
	setp.eq.s32 	%p9, %r19, 0;
	@%p9 bra 	$L__BB3_13;
	setp.eq.s32 	%p10, %r19, 1;
	@%p10 bra 	$L__BB3_11;
	add.s32 	%r86, %r107, %r3;
	mul.wide.s32 	%rd27, %r86, 4;
	add.s64 	%rd28, %rd2, %rd27;
	ld.global.u32 	%r87, [%rd28];
	mad.lo.s32 	%r88, %r107, %r34, %r43;
	mul.wide.s32 	%rd29, %r88, 4;
	add.s64 	%rd30, %rd1, %rd29;
	ld.global.u32 	%r89, [%rd30];
	mad.lo.s32 	%r90, %r89, %r87, %r112;
	ld.global.u32 	%r91, [%rd28+4];
	mul.wide.s32 	%rd31, %r34, 4;
	add.s64 	%rd32, %rd30, %rd31;
	ld.global.u32 	%r92, [%rd32];
	mad.lo.s32 	%r112, %r92, %r91, %r90;
	add.s32 	%r107, %r107, 2;
$L__BB3_11:
	and.b32  	%r93, %r33, 1;
	setp.eq.b32 	%p11, %r93, 1;
	not.pred 	%p12, %p11;
	@%p12 bra 	$L__BB3_13;
	add.s32 	%r94, %r107, %r3;
	mul.wide.s32 	%rd33, %r94, 4;
	add.s64 	%rd34, %rd2, %rd33;
	ld.global.u32 	%r95, [%rd34];
	mad.lo.s32 	%r96, %r107, %r34, %r43;
	mul.wide.s32 	%rd35, %r96, 4;
	add.s64 	%rd36, %rd1, %rd35;
	ld.global.u32 	%r97, [%rd36];
	mad.lo.s32 	%r112, %r97, %r95, %r112;
$L__BB3_13:
	mad.lo.s32 	%r98, %r36, %r1, %r43;
	cvta.to.global.u64 	%rd37, %rd4;
	mul.wide.s32 	%rd38, %r98, 4;
	add.s64 	%rd39, %rd37, %rd38;
	st.global.u32 	[%rd39], %r112;
$L__BB3_14:
	ret;

}


// ===== COMPILED SASS (sm_100) =====

	.target	sm_100

	.elftype	@"ET_EXEC"


//--------------------- .note.nv.tkinfo           --------------------------
	.section	.note.nv.tkinfo,"",@"SHT_NOTE"
	.sectionflags	@"SHF_NOTE_NV_TKINFO"
	.tkinfo
        /*0018*/ 	.word	0x00000002
        /*0030*/ 	.string	""
        /*0030*/ 	.string	"ptxas"
        /*0030*/ 	.string	"Cuda compilation tools, release 13.0, V13.0.88"
        /*0030*/ 	.string	"Build cuda_13.0.r13.0/compiler.36424714_0"
        /*0030*/ 	.string	"-arch sm_100 -m 64 "



//--------------------- .note.nv.cuinfo           --------------------------
	.section	.note.nv.cuinfo,"",@"SHT_NOTE"
	.sectionflags	@"SHF_NOTE_NV_CUINFO"
        /*0018*/ 	.short	0x0002
        /*001a*/ 	.short	0x0064
        /*001c*/ 	.short	0x0082
	.zero		2


//--------------------- .nv.info                  --------------------------
	.section	.nv.info,"",@"SHT_CUDA_INFO"
	.align	4


	//----- nvinfo : EIATTR_REGCOUNT
	.align		4
        /*0000*/ 	.byte	0x04, 0x2f
        /*0002*/ 	.short	(.L_1 - .L_0)
	.align		4
.L_0:
        /*0004*/ 	.word	index@(_Z4SumaPiS_S_ii)
        /*0008*/ 	.word	0x0000000c


	//----- nvinfo : EIATTR_FRAME_SIZE
	.align		4
.L_1:
        /*000c*/ 	.byte	0x04, 0x11
        /*000e*/ 	.short	(.L_3 - .L_2)
	.align		4
.L_2:
        /*0010*/ 	.word	index@(_Z4SumaPiS_S_ii)
        /*0014*/ 	.word	0x00000000


	//----- nvinfo : EIATTR_REGCOUNT
	.align		4
.L_3:
        /*0018*/ 	.byte	0x04, 0x2f
        /*001a*/ 	.short	(.L_5 - .L_4)
	.align		4
.L_4:
        /*001c*/ 	.word	index@(_Z5RestaPiS_S_ii)
        /*0020*/ 	.word	0x0000000c


	//----- nvinfo : EIATTR_FRAME_SIZE
	.align		4
.L_5:
        /*0024*/ 	.byte	0x04, 0x11
        /*0026*/ 	.short	(.L_7 - .L_6)
	.align		4
.L_6:
        /*0028*/ 	.word	index@(_Z5RestaPiS_S_ii)
        /*002c*/ 	.word	0x00000000


	//----- nvinfo : EIATTR_REGCOUNT
	.align		4
.L_7:
        /*0030*/ 	.byte	0x04, 0x2f
        /*0032*/ 	.short	(.L_9 - .L_8)
	.align		4
.L_8:
        /*0034*/ 	.word	index@(_Z11TranspuestaPiS_ii)
        /*0038*/ 	.word	0x0000000a


	//----- nvinfo : EIATTR_FRAME_SIZE
	.align		4
.L_9:
        /*003c*/ 	.byte	0x04, 0x11
        /*003e*/ 	.short	(.L_11 - .L_10)
	.align		4
.L_10:
        /*0040*/ 	.word	index@(_Z11TranspuestaPiS_ii)
        /*0044*/ 	.word	0x00000000


	//----- nvinfo : EIATTR_REGCOUNT
	.align		4
.L_11:
        /*0048*/ 	.byte	0x04, 0x2f
        /*004a*/ 	.short	(.L_13 - .L_12)
	.align		4
.L_12:
        /*004c*/ 	.word	index@(_Z6MatmulPiS_S_iiii)
        /*0050*/ 	.word	0x00000020


	//----- nvinfo : EIATTR_FRAME_SIZE
	.align		4
.L_13:
        /*0054*/ 	.byte	0x04, 0x11
        /*0056*/ 	.short	(.L_15 - .L_14)
	.align		4
.L_14:
        /*0058*/ 	.word	index@(_Z6MatmulPiS_S_iiii)
        /*005c*/ 	.word	0x00000000


	//----- nvinfo : EIATTR_MIN_STACK_SIZE
	.align		4
.L_15:
        /*0060*/ 	.byte	0x04, 0x12
        /*0062*/ 	.short	(.L_17 - .L_16)
	.align		4
.L_16:
        /*0064*/ 	.word	index@(_Z6MatmulPiS_S_iiii)
        /*0068*/ 	.word	0x00000000


	//----- nvinfo : EIATTR_MIN_STACK_SIZE
	.align		4
.L_17:
        /*006c*/ 	.byte	0x04, 0x12
        /*006e*/ 	.short	(.L_19 - .L_18)
	.align		4
.L_18:
        /*0070*/ 	.word	index@(_Z11TranspuestaPiS_ii)
        /*0074*/ 	.word	0x00000000


	//----- nvinfo : EIATTR_MIN_STACK_SIZE
	.align		4
.L_19:
        /*0078*/ 	.byte	0x04, 0x12
        /*007a*/ 	.short	(.L_21 - .L_20)
	.align		4
.L_20:
        /*007c*/ 	.word	index@(_Z5RestaPiS_S_ii)
        /*0080*/ 	.word	0x00000000


	//----- nvinfo : EIATTR_MIN_STACK_SIZE
	.align		4
.L_21:
        /*0084*/ 	.byte	0x04, 0x12
        /*0086*/ 	.short	(.L_23 - .L_22)
	.align		4
.L_22:
        /*0088*/ 	.word	index@(_Z4SumaPiS_S_ii)
        /*008c*/ 	.word	0x00000000
.L_23:


//--------------------- .nv.compat                --------------------------
	.section	.nv.compat,"",@"SHT_CUDA_COMPAT_INFO"
	.align	4
        /*0000*/ 	.byte	0x02, 0x09, 0x00, 0x00, 0x02, 0x02, 0x01, 0x00, 0x02, 0x05, 0x05, 0x00, 0x03, 0x07, 0x01, 0x01
        /*0010*/ 	.byte	0x02, 0x03, 0x00, 0x00, 0x02, 0x06, 0x01, 0x00, 0x04, 0x0b, 0x08, 0x00, 0x09, 0x00, 0x00, 0x00
        /*0020*/ 	.byte	0x00, 0x00, 0x00, 0x00


//--------------------- .nv.info._Z6MatmulPiS_S_iiii --------------------------
	.section	.nv.info._Z6MatmulPiS_S_iiii,"",@"SHT_CUDA_INFO"
	.sectionflags	@""
	.align	4


	//----- nvinfo : EIATTR_CUDA_API_VERSION
	.align		4
        /*0000*/ 	.byte	0x04, 0x37
        /*0002*/ 	.short	(.L_25 - .L_24)
.L_24:
        /*0004*/ 	.word	0x00000082


	//----- nvinfo : EIATTR_KPARAM_INFO
	.align		4
.L_25:
        /*0008*/ 	.byte	0x04, 0x17
        /*000a*/ 	.short	(.L_27 - .L_26)
.L_26:
        /*000c*/ 	.word	0x00000000
        /*0010*/ 	.short	0x0006
        /*0012*/ 	.short	0x0024
        /*0014*/ 	.byte	0x00, 0xf0, 0x11, 0x00


	//----- nvinfo : EIATTR_KPARAM_INFO
	.align		4
.L_27:
        /*0018*/ 	.byte	0x04, 0x17
        /*001a*/ 	.short	(.L_29 - .L_28)
.L_28:
        /*001c*/ 	.word	0x00000000
        /*0020*/ 	.short	0x0005
        /*0022*/ 	.short	0x0020
        /*0024*/ 	.byte	0x00, 0xf0, 0x11, 0x00


	//----- nvinfo : EIATTR_KPARAM_INFO
	.align		4
.L_29:
        /*0028*/ 	.byte	0x04, 0x17
        /*002a*/ 	.short	(.L_31 - .L_30)
.L_30:
        /*002c*/ 	.word	0x00000000
        /*0030*/ 	.short	0x0004
        /*0032*/ 	.short	0x001c
        /*0034*/ 	.byte	0x00, 0xf0, 0x11, 0x00


	//----- nvinfo : EIATTR_KPARAM_INFO
	.align		4
.L_31:
        /*0038*/ 	.byte	0x04, 0x17
        /*003a*/ 	.short	(.L_33 - .L_32)
.L_32:
        /*003c*/ 	.word	0x00000000
        /*0040*/ 	.short	0x0003
        /*0042*/ 	.short	0x0018
        /*0044*/ 	.byte	0x00, 0xf0, 0x11, 0x00


	//----- nvinfo : EIATTR_KPARAM_INFO
	.align		4
.L_33:
        /*0048*/ 	.byte	0x04, 0x17
        /*004a*/ 	.short	(.L_35 - .L_34)
.L_34:
        /*004c*/ 	.word	0x00000000
        /*0050*/ 	.short	0x0002
        /*0052*/ 	.short	0x0010
        /*0054*/ 	.byte	0x00, 0xf5, 0x21, 0x00


	//----- nvinfo : EIATTR_KPARAM_INFO
	.align		4
.L_35:
        /*0058*/ 	.byte	0x04, 0x17
        /*005a*/ 	.short	(.L_37 - .L_36)
.L_36:
        /*005c*/ 	.word	0x00000000
        /*0060*/ 	.short	0x0001
        /*0062*/ 	.short	0x0008
        /*0064*/ 	.byte	0x00, 0xf5, 0x21, 0x00


	//----- nvinfo : EIATTR_KPARAM_INFO
	.align		4
.L_37:
        /*0068*/ 	.byte	0x04, 0x17
        /*006a*/ 	.short	(.L_39 - .L_38)
.L_38:
        /*006c*/ 	.word	0x00000000
        /*0070*/ 	.short	0x0000
        /*0072*/ 	.short	0x0000
        /*0074*/ 	.byte	0x00, 0xf5, 0x21, 0x00


	//----- nvinfo : EIATTR_SPARSE_MMA_MASK
	.align		4
.L_39:
        /*0078*/ 	.byte	0x03, 0x50
        /*007a*/ 	.short	0x0000


	//----- nvinfo : EIATTR_MAXREG_COUNT
	.align		4
        /*007c*/ 	.byte	0x03, 0x1b
        /*007e*/ 	.short	0x00ff


	//----- nvinfo : EIATTR_MERCURY_ISA_VERSION
	.align		4
        /*0080*/ 	.byte	0x03, 0x5f
        /*0082*/ 	.short	0x0101


	//----- nvinfo : EIATTR_VRC_CTA_INIT_COUNT
	.align		4
        /*0084*/ 	.byte	0x02, 0x4a
	.zero		1
	.zero		1


	//----- nvinfo : EIATTR_EXIT_INSTR_OFFSETS
	.align		4
        /*0088*/ 	.byte	0x04, 0x1c
        /*008a*/ 	.short	(.L_41 - .L_40)


	//   ....[0]....
.L_40:
        /*008c*/ 	.word	0x000000c0


	//   ....[1]....
        /*0090*/ 	.word	0x00000880


	//----- nvinfo : EIATTR_CBANK_PARAM_SIZE
	.align		4
.L_41:
        /*0094*/ 	.byte	0x03, 0x19
        /*0096*/ 	.short	0x0028


	//----- nvinfo : EIATTR_PARAM_CBANK
	.align		4
        /*0098*/ 	.byte	0x04, 0x0a
        /*009a*/ 	.short	(.L_43 - .L_42)
	.align		4
.L_42:
        /*009c*/ 	.word	index@(.nv.constant0._Z6MatmulPiS_S_iiii)
        /*00a0*/ 	.short	0x0380
        /*00a2*/ 	.short	0x0028


	//----- nvinfo : EIATTR_SW_WAR
	.align		4
.L_43:
        /*00a4*/ 	.byte	0x04, 0x36
        /*00a6*/ 	.short	(.L_45 - .L_44)
.L_44:
        /*00a8*/ 	.word	0x00000008
.L_45:


//--------------------- .nv.info._Z11TranspuestaPiS_ii --------------------------
	.section	.nv.info._Z11TranspuestaPiS_ii,"",@"SHT_CUDA_INFO"
	.sectionflags	@""
	.align	4


	//----- nvinfo : EIATTR_CUDA_API_VERSION
	.align		4
        /*0000*/ 	.byte	0x04, 0x37
        /*0002*/ 	.short	(.L_47 - .L_46)
.L_46:
        /*0004*/ 	.word	0x00000082


	//----- nvinfo : EIATTR_KPARAM_INFO
	.align		4
.L_47:
        /*0008*/ 	.byte	0x04, 0x17
        /*000a*/ 	.short	(.L_49 - .L_48)
.L_48:
        /*000c*/ 	.word	0x00000000
        /*0010*/ 	.short	0x0003
        /*0012*/ 	.short	0x0014
        /*0014*/ 	.byte	0x00, 0xf0, 0x11, 0x00


	//----- nvinfo : EIATTR_KPARAM_INFO
	.align		4
.L_49:
        /*0018*/ 	.byte	0x04, 0x17
        /*001a*/ 	.short	(.L_51 - .L_50)
.L_50:
        /*001c*/ 	.word	0x00000000
        /*0020*/ 	.short	0x0002
        /*0022*/ 	.short	0x0010
        /*0024*/ 	.byte	0x00, 0xf0, 0x11, 0x00


	//----- nvinfo : EIATTR_KPARAM_INFO
	.align		4
.L_51:
        /*0028*/ 	.byte	0x04, 0x17
        /*002a*/ 	.short	(.L_53 - .L_52)
.L_52:
        /*002c*/ 	.word	0x00000000
        /*0030*/ 	.short	0x0001
        /*0032*/ 	.short	0x0008
        /*0034*/ 	.byte	0x00, 0xf5, 0x21, 0x00


	//----- nvinfo : EIATTR_KPARAM_INFO
	.align		4
.L_53:
        /*0038*/ 	.byte	0x04, 0x17
        /*003a*/ 	.short	(.L_55 - .L_54)
.L_54:
        /*003c*/ 	.word	0x00000000
        /*0040*/ 	.short	0x0000
        /*0042*/ 	.short	0x0000
        /*0044*/ 	.byte	0x00, 0xf5, 0x21, 0x00


	//----- nvinfo : EIATTR_SPARSE_MMA_MASK
	.align		4
.L_55:
        /*0048*/ 	.byte	0x03, 0x50
        /*004a*/ 	.short	0x0000


	//----- nvinfo : EIATTR_MAXREG_COUNT
	.align		4
        /*004c*/ 	.byte	0x03, 0x1b
        /*004e*/ 	.short	0x00ff


	//----- nvinfo : EIATTR_MERCURY_ISA_VERSION
	.align		4
        /*0050*/ 	.byte	0x03, 0x5f
        /*0052*/ 	.short	0x0101


	//----- nvinfo : EIATTR_VRC_CTA_INIT_COUNT
	.align		4
        /*0054*/ 	.byte	0x02, 0x4a
	.zero		1
	.zero		1


	//----- nvinfo : EIATTR_EXIT_INSTR_OFFSETS
	.align		4
        /*0058*/ 	.byte	0x04, 0x1c
        /*005a*/ 	.short	(.L_57 - .L_56)


	//   ....[0]....
.L_56:
        /*005c*/ 	.word	0x000000c0


	//   ....[1]....
        /*0060*/ 	.word	0x00000160


	//----- nvinfo : EIATTR_CBANK_PARAM_SIZE
	.align		4
.L_57:
        /*0064*/ 	.byte	0x03, 0x19
        /*0066*/ 	.short	0x0018


	//----- nvinfo : EIATTR_PARAM_CBANK
	.align		4
        /*0068*/ 	.byte	0x04, 0x0a
        /*006a*/ 	.short	(.L_59 - .L_58)
	.align		4
.L_58:
        /*006c*/ 	.word	index@(.nv.constant0._Z11TranspuestaPiS_ii)
        /*0070*/ 	.short	0x0380
        /*0072*/ 	.short	0x0018


	//----- nvinfo : EIATTR_SW_WAR
	.align		4
.L_59:
        /*0074*/ 	.byte	0x04, 0x36
        /*0076*/ 	.short	(.L_61 - .L_60)
.L_60:
        /*0078*/ 	.word	0x00000008
.L_61:


//--------------------- .nv.info._Z5RestaPiS_S_ii --------------------------
	.section	.nv.info._Z5RestaPiS_S_ii,"",@"SHT_CUDA_INFO"
	.sectionflags	@""
	.align	4


	//----- nvinfo : EIATTR_CUDA_API_VERSION
	.align		4
        /*0000*/ 	.byte	0x04, 0x37
        /*0002*/ 	.short	(.L_63 - .L_62)
.L_62:
        /*0004*/ 	.word	0x00000082


	//----- nvinfo : EIATTR_KPARAM_INFO
	.align		4
.L_63:
        /*0008*/ 	.byte	0x04, 0x17
        /*000a*/ 	.short	(.L_65 - .L_64)
.L_64:
        /*000c*/ 	.word	0x00000000
        /*0010*/ 	.short	0x0004
        /*0012*/ 	.short	0x001c
        /*0014*/ 	.byte	0x00, 0xf0, 0x11, 0x00


	//----- nvinfo : EIATTR_KPARAM_INFO
	.align		4
.L_65:
        /*0018*/ 	.byte	0x04, 0x17
        /*001a*/ 	.short	(.L_67 - .L_66)
.L_66:
        /*001c*/ 	.word	0x00000000
        /*0020*/ 	.short	0x0003
        /*0022*/ 	.short	0x0018
        /*0024*/ 	.byte	0x00, 0xf0, 0x11, 0x00


	//----- nvinfo : EIATTR_KPARAM_INFO
	.align		4
.L_67:
        /*0028*/ 	.byte	0x04, 0x17
        /*002a*/ 	.short	(.L_69 - .L_68)
.L_68:
        /*002c*/ 	.word	0x00000000
        /*0030*/ 	.short	0x0002
        /*0032*/ 	.short	0x0010
        /*0034*/ 	.byte	0x00, 0xf5, 0x21, 0x00


	//----- nvinfo : EIATTR_KPARAM_INFO
	.align		4
.L_69:
        /*0038*/ 	.byte	0x04, 0x17
        /*003a*/ 	.short	(.L_71 - .L_70)
.L_70:
        /*003c*/ 	.word	0x00000000
        /*0040*/ 	.short	0x0001
        /*0042*/ 	.short	0x0008
        /*0044*/ 	.byte	0x00, 0xf5, 0x21, 0x00


	//----- nvinfo : EIATTR_KPARAM_INFO
	.align		4
.L_71:
        /*0048*/ 	.byte	0x04, 0x17
        /*004a*/ 	.short	(.L_73 - .L_72)
.L_72:
        /*004c*/ 	.word	0x00000000
        /*0050*/ 	.short	0x0000
        /*0052*/ 	.short	0x0000
        /*0054*/ 	.byte	0x00, 0xf5, 0x21, 0x00


	//----- nvinfo : EIATTR_SPARSE_MMA_MASK
	.align		4
.L_73:
        /*0058*/ 	.byte	0x03, 0x50
        /*005a*/ 	.short	0x0000


	//----- nvinfo : EIATTR_MAXREG_COUNT
	.align		4
        /*005c*/ 	.byte	0x03, 0x1b
        /*005e*/ 	.short	0x00ff


	//----- nvinfo : EIATTR_MERCURY_ISA_VERSION
	.align		4
        /*0060*/ 	.byte	0x03, 0x5f
        /*0062*/ 	.short	0x0101


	//----- nvinfo : EIATTR_VRC_CTA_INIT_COUNT
	.align		4
        /*0064*/ 	.byte	0x02, 0x4a
	.zero		1
	.zero		1


	//----- nvinfo : EIATTR_EXIT_INSTR_OFFSETS
	.align		4
        /*0068*/ 	.byte	0x04, 0x1c
        /*006a*/ 	.short	(.L_75 - .L_74)


	//   ....[0]....
.L_74:
        /*006c*/ 	.word	0x000000c0


	//   ....[1]....
        /*0070*/ 	.word	0x00000190


	//----- nvinfo : EIATTR_CBANK_PARAM_SIZE
	.align		4
.L_75:
        /*0074*/ 	.byte	0x03, 0x19
        /*0076*/ 	.short	0x0020


	//----- nvinfo : EIATTR_PARAM_CBANK
	.align		4
        /*0078*/ 	.byte	0x04, 0x0a
        /*007a*/ 	.short	(.L_77 - .L_76)
	.align		4
.L_76:
        /*007c*/ 	.word	index@(.nv.constant0._Z5RestaPiS_S_ii)
        /*0080*/ 	.short	0x0380
        /*0082*/ 	.short	0x0020


	//----- nvinfo : EIATTR_SW_WAR
	.align		4
.L_77:
        /*0084*/ 	.byte	0x04, 0x36
        /*0086*/ 	.short	(.L_79 - .L_78)
.L_78:
        /*0088*/ 	.word	0x00000008
.L_79:


//--------------------- .nv.info._Z4SumaPiS_S_ii  --------------------------
	.section	.nv.info._Z4SumaPiS_S_ii,"",@"SHT_CUDA_INFO"
	.sectionflags	@""
	.align	4


	//----- nvinfo : EIATTR_CUDA_API_VERSION
	.align		4
        /*0000*/ 	.byte	0x04, 0x37
        /*0002*/ 	.short	(.L_81 - .L_80)
.L_80:
        /*0004*/ 	.word	0x00000082


	//----- nvinfo : EIATTR_KPARAM_INFO
	.align		4
.L_81:
        /*0008*/ 	.byte	0x04, 0x17
        /*000a*/ 	.short	(.L_83 - .L_82)
.L_82:
        /*000c*/ 	.word	0x00000000
        /*0010*/ 	.short	0x0004
        /*0012*/ 	.short	0x001c
        /*0014*/ 	.byte	0x00, 0xf0, 0x11, 0x00


	//----- nvinfo : EIATTR_KPARAM_INFO
	.align		4
.L_83:
        /*0018*/ 	.byte	0x04, 0x17
        /*001a*/ 	.short	(.L_85 - .L_84)
.L_84:
        /*001c*/ 	.word	0x00000000
        /*0020*/ 	.short	0x0003
        /*0022*/ 	.short	0x0018
        /*0024*/ 	.byte	0x00, 0xf0, 0x11, 0x00


	//----- nvinfo : EIATTR_KPARAM_INFO
	.align		4
.L_85:
        /*0028*/ 	.byte	0x04, 0x17
        /*002a*/ 	.short	(.L_87 - .L_86)
.L_86:
        /*002c*/ 	.word	0x00000000
        /*0030*/ 	.short	0x0002
        /*0032*/ 	.short	0x0010
        /*0034*/ 	.byte	0x00, 0xf5, 0x21, 0x00


	//----- nvinfo : EIATTR_KPARAM_INFO
	.align		4
.L_87:
        /*0038*/ 	.byte	0x04, 0x17
        /*003a*/ 	.short	(.L_89 - .L_88)
.L_88:
        /*003c*/ 	.word	0x00000000
        /*0040*/ 	.short	0x0001
        /*0042*/ 	.short	0x0008
        /*0044*/ 	.byte	0x00, 0xf5, 0x21, 0x00


	//----- nvinfo : EIATTR_KPARAM_INFO
	.align		4
.L_89:
        /*0048*/ 	.byte	0x04, 0x17
        /*004a*/ 	.short	(.L_91 - .L_90)
.L_90:
        /*004c*/ 	.word	0x00000000
        /*0050*/ 	.short	0x0000
        /*0052*/ 	.short	0x0000
        /*0054*/ 	.byte	0x00, 0xf5, 0x21, 0x00


	//----- nvinfo : EIATTR_SPARSE_MMA_MASK
	.align		4
.L_91:
        /*0058*/ 	.byte	0x03, 0x50
        /*005a*/ 	.short	0x0000


	//----- nvinfo : EIATTR_MAXREG_COUNT
	.align		4
        /*005c*/ 	.byte	0x03, 0x1b
        /*005e*/ 	.short	0x00ff


	//----- nvinfo : EIATTR_MERCURY_ISA_VERSION
	.align		4
        /*0060*/ 	.byte	0x03, 0x5f
        /*0062*/ 	.short	0x0101


	//----- nvinfo : EIATTR_VRC_CTA_INIT_COUNT
	.align		4
        /*0064*/ 	.byte	0x02, 0x4a
	.zero		1
	.zero		1


	//----- nvinfo : EIATTR_EXIT_INSTR_OFFSETS
	.align		4
        /*0068*/ 	.byte	0x04, 0x1c
        /*006a*/ 	.short	(.L_93 - .L_92)


	//   ....[0]....
.L_92:
        /*006c*/ 	.word	0x000000c0


	//   ....[1]....
        /*0070*/ 	.word	0x00000190


	//----- nvinfo : EIATTR_CBANK_PARAM_SIZE
	.align		4
.L_93:
        /*0074*/ 	.byte	0x03, 0x19
        /*0076*/ 	.short	0x0020


	//----- nvinfo : EIATTR_PARAM_CBANK
	.align		4
        /*0078*/ 	.byte	0x04, 0x0a
        /*007a*/ 	.short	(.L_95 - .L_94)
	.align		4
.L_94:
        /*007c*/ 	.word	index@(.nv.constant0._Z4SumaPiS_S_ii)
        /*0080*/ 	.short	0x0380
        /*0082*/ 	.short	0x0020


	//----- nvinfo : EIATTR_SW_WAR
	.align		4
.L_95:
        /*0084*/ 	.byte	0x04, 0x36
        /*0086*/ 	.short	(.L_97 - .L_96)
.L_96:
        /*0088*/ 	.word	0x00000008
.L_97:


//--------------------- .nv.callgraph             --------------------------
	.section	.nv.callgraph,"",@"SHT_CUDA_CALLGRAPH"
	.align	4
	.sectionentsize	8
	.align		4
        /*0000*/ 	.word	0x00000000
	.align		4
        /*0004*/ 	.word	0xffffffff
	.align		4
        /*0008*/ 	.word	0x00000000
	.align		4
        /*000c*/ 	.word	0xfffffffe
	.align		4
        /*0010*/ 	.word	0x00000000
	.align		4
        /*0014*/ 	.word	0xfffffffd
	.align		4
        /*0018*/ 	.word	0x00000000
	.align		4
        /*001c*/ 	.word	0xfffffffc


//--------------------- .text._Z6MatmulPiS_S_iiii --------------------------
	.section	.text._Z6MatmulPiS_S_iiii,"ax",@progbits
	.align	128
        .global         _Z6MatmulPiS_S_iiii
        .type           _Z6MatmulPiS_S_iiii,@function
        .size           _Z6MatmulPiS_S_iiii,(.L_x_8 - _Z6MatmulPiS_S_iiii)
        .other          _Z6MatmulPiS_S_iiii,@"STO_CUDA_ENTRY STV_DEFAULT"
_Z6MatmulPiS_S_iiii:
.text._Z6MatmulPiS_S_iiii:
[----:B------:R-:W-:Y:S01]  /*0000*/  LDC R1, c[0x0][0x37c] ;  /* 0x0000df00ff017b82 */ /* 0x000fe20000000800 */
[----:B------:R-:W0:Y:S07]  /*0010*/  S2R R3, SR_TID.Y ;  /* 0x0000000000037919 */ /* 0x000e2e0000002200 */
[----:B------:R-:W1:Y:S01]  /*0020*/  LDC R15, c[0x0][0x360] ;  /* 0x0000d800ff0f7b82 */ /* 0x000e620000000800 */
[----:B------:R-:W2:Y:S01]  /*0030*/  LDCU.64 UR8, c[0x0][0x398] ;  /* 0x00007300ff0877ac */ /* 0x000ea20008000a00 */
[----:B------:R-:W1:Y:S06]  /*0040*/  S2R R2, SR_TID.X ;  /* 0x0000000000027919 */ /* 0x000e6c0000002100 */
[----:B------:R-:W0:Y:S08]  /*0050*/  S2UR UR5, SR_CTAID.Y ;  /* 0x00000000000579c3 */ /* 0x000e300000002600 */
[----:B------:R-:W0:Y:S08]  /*0060*/  LDC R0, c[0x0][0x364] ;  /* 0x0000d900ff007b82 */ /* 0x000e300000000800 */
[----:B------:R-:W1:Y:S01]  /*0070*/  S2UR UR4, SR_CTAID.X ;  /* 0x00000000000479c3 */ /* 0x000e620000002500 */
[----:B0-----:R-:W-:-:S05]  /*0080*/  IMAD R0, R0, UR5, R3 ;  /* 0x0000000500007c24 */ /* 0x001fca000f8e0203 */
[----:B--2---:R-:W-:Y:S01]  /*0090*/  ISETP.GE.AND P0, PT, R0, UR9, PT ;  /* 0x0000000900007c0c */ /* 0x004fe2000bf06270 */
[----:B-1----:R-:W-:-:S05]  /*00a0*/  IMAD R15, R15, UR4, R2 ;  /* 0x000000040f0f7c24 */ /* 0x002fca000f8e0202 */
[----:B------:R-:W-:-:S13]  /*00b0*/  ISETP.GE.OR P0, PT, R15, UR8, P0 ;  /* 0x000000080f007c0c */ /* 0x000fda0008706670 */
[----:B------:R-:W-:Y:S05]  /*00c0*/  @P0 EXIT ;  /* 0x000000000000094d */ /* 0x000fea0003800000 */
[----:B------:R-:W0:Y:S01]  /*00d0*/  LDC R14, c[0x0][0x3a0] ;  /* 0x0000e800ff0e7b82 */ /* 0x000e220000000800 */
[----:B------:R-:W1:Y:S01]  /*00e0*/  LDCU.64 UR6, c[0x0][0x358] ;  /* 0x00006b00ff0677ac */ /* 0x000e620008000a00 */
[----:B------:R-:W-:Y:S01]  /*00f0*/  HFMA2 R24, -RZ, RZ, 0, 0 ;  /* 0x00000000ff187431 */ /* 0x000fe200000001ff */
[----:B0-----:R-:W-:-:S13]  /*0100*/  ISETP.GE.AND P0, PT, R14, 0x1, PT ;  /* 0x000000010e00780c */ /* 0x001fda0003f06270 */
[----:B-1----:R-:W-:Y:S05]  /*0110*/  @!P0 BRA `(.L_x_0) ;  /* 0x0000000400c88947 */ /* 0x002fea0003800000 */
[C---:B------:R-:W-:Y:S01]  /*0120*/  ISETP.GE.U32.AND P1, PT, R14.reuse, 0x8, PT ;  /* 0x000000080e00780c */ /* 0x040fe20003f26070 */
[----:B------:R-:W-:Y:S01]  /*0130*/  IMAD R17, R15, R14, RZ ;  /* 0x0000000e0f117224 */ /* 0x000fe200078e02ff */
[----:B------:R-:W-:Y:S02]  /*0140*/  LOP3.LUT R26, R14, 0x7, RZ, 0xc0, !PT ;  /* 0x000000070e1a7812 */ /* 0x000fe400078ec0ff */
[----:B------:R-:W-:Y:S02]  /*0150*/  MOV R18, RZ ;  /* 0x000000ff00127202 */ /* 0x000fe40000000f00 */
[----:B------:R-:W-:Y:S02]  /*0160*/  ISETP.NE.AND P0, PT, R26, RZ, PT ;  /* 0x000000ff1a00720c */ /* 0x000fe40003f05270 */
[----:B------:R-:W-:-:S05]  /*0170*/  MOV R24, RZ ;  /* 0x000000ff00187202 */ /* 0x000fca0000000f00 */
[----:B------:R-:W-:Y:S06]  /*0180*/  @!P1 BRA `(.L_x_1) ;  /* 0x0000000000c89947 */ /* 0x000fec0003800000 */
[----:B------:R-:W0:Y:S01]  /*0190*/  LDCU.64 UR4, c[0x0][0x380] ;  /* 0x00007000ff0477ac */ /* 0x000e220008000a00 */
[----:B------:R-:W-:Y:S02]  /*01a0*/  LOP3.LUT R18, R14, 0x7ffffff8, RZ, 0xc0, !PT ;  /* 0x7ffffff80e127812 */ /* 0x000fe400078ec0ff */
[----:B------:R-:W-:Y:S02]  /*01b0*/  MOV R24, RZ ;  /* 0x000000ff00187202 */ /* 0x000fe40000000f00 */
[----:B------:R-:W-:Y:S02]  /*01c0*/  MOV R16, R17 ;  /* 0x0000001100107202 */ /* 0x000fe40000000f00 */
[----:B------:R-:W-:Y:S02]  /*01d0*/  MOV R20, R0 ;  /* 0x0000000000147202 */ /* 0x000fe40000000f00 */
[----:B------:R-:W-:Y:S01]  /*01e0*/  IADD3 R19, PT, PT, -R18, RZ, RZ ;  /* 0x000000ff12137210 */ /* 0x000fe20007ffe1ff */
[----:B0-----:R-:W-:-:S04]  /*01f0*/  UIADD3 UR4, UP0, UPT, UR4, 0x10, URZ ;  /* 0x0000001004047890 */ /* 0x001fc8000ff1e0ff */
[----:B------:R-:W-:-:S12]  /*0200*/  UIADD3.X UR5, UPT, UPT, URZ, UR5, URZ, UP0, !UPT ;  /* 0x00000005ff057290 */ /* 0x000fd800087fe4ff */
.L_x_2:
[----:B------:R-:W0:Y:S01]  /*0210*/  LDC.64 R10, c[0x0][0x388] ;  /* 0x0000e200ff0a7b82 */ /* 0x000e220000000a00 */
[----:B------:R-:W-:Y:S02]  /*0220*/  MOV R2, UR4 ;  /* 0x0000000400027c02 */ /* 0x000fe40008000f00 */
[----:B------:R-:W-:-:S03]  /*0230*/  MOV R3, UR5 ;  /* 0x0000000500037c02 */ /* 0x000fc60008000f00 */
[----:B------:R-:W-:Y:S02]  /*0240*/  IMAD.WIDE R2, R16, 0x4, R2 ;  /* 0x0000000410027825 */ /* 0x000fe400078e0202 */
[----:B------:R-:W1:Y:S03]  /*0250*/  LDC R23, c[0x0][0x3a4] ;  /* 0x0000e900ff177b82 */ /* 0x000e660000000800 */
[----:B------:R-:W2:Y:S04]  /*0260*/  LDG.E R27, desc[UR6][R2.64+-0x10] ;  /* 0xfffff006021b7981 */ /* 0x000ea8000c1e1900 */
[----:B------:R-:W3:Y:S04]  /*0270*/  LDG.E R22, desc[UR6][R2.64+-0xc] ;  /* 0xfffff40602167981 */ /* 0x000ee8000c1e1900 */
[----:B------:R-:W4:Y:S01]  /*0280*/  LDG.E R25, desc[UR6][R2.64+-0x8] ;  /* 0xfffff80602197981 */ /* 0x000f22000c1e1900 */
[----:B0-----:R-:W-:-:S05]  /*0290*/  IMAD.WIDE R10, R20, 0x4, R10 ;  /* 0x00000004140a7825 */ /* 0x001fca00078e020a */
[----:B------:R0:W2:Y:S01]  /*02a0*/  LDG.E R28, desc[UR6][R10.64] ;  /* 0x000000060a1c7981 */ /* 0x0000a2000c1e1900 */
[----:B-1----:R-:W-:-:S05]  /*02b0*/  IMAD.WIDE R12, R23, 0x4, R10 ;  /* 0x00000004170c7825 */ /* 0x002fca00078e020a */
[----:B------:R1:W3:Y:S01]  /*02c0*/  LDG.E R21, desc[UR6][R12.64] ;  /* 0x000000060c157981 */ /* 0x0002e2000c1e1900 */
[----:B------:R-:W-:-:S04]  /*02d0*/  IMAD.WIDE R8, R23, 0x4, R12 ;  /* 0x0000000417087825 */ /* 0x000fc800078e020c */
[C---:B------:R-:W-:Y:S02]  /*02e0*/  IMAD.WIDE R6, R23.reuse, 0x4, R8 ;  /* 0x0000000417067825 */ /* 0x040fe400078e0208 */
[----:B------:R-:W4:Y:S02]  /*02f0*/  LDG.E R8, desc[UR6][R8.64] ;  /* 0x0000000608087981 */ /* 0x000f24000c1e1900 */
[----:B------:R-:W-:-:S04]  /*0300*/  IMAD.WIDE R4, R23, 0x4, R6 ;  /* 0x0000000417047825 */ /* 0x000fc800078e0206 */
[C---:B0-----:R-:W-:Y:S01]  /*0310*/  IMAD.WIDE R10, R23.reuse, 0x4, R4 ;  /* 0x00000004170a7825 */ /* 0x041fe200078e0204 */
[----:B------:R-:W5:Y:S04]  /*0320*/  LDG.E R9, desc[UR6][R2.64+0x8] ;  /* 0x0000080602097981 */ /* 0x000f68000c1e1900 */
[----:B------:R-:W5:Y:S01]  /*0330*/  LDG.E R5, desc[UR6][R4.64] ;  /* 0x0000000604057981 */ /* 0x000f62000c1e1900 */
[----:B-1----:R-:W-:-:S03]  /*0340*/  IMAD.WIDE R12, R23, 0x4, R10 ;  /* 0x00000004170c7825 */ /* 0x002fc600078e020a */
[----:B------:R-:W5:Y:S04]  /*0350*/  LDG.E R29, desc[UR6][R10.64] ;  /* 0x000000060a1d7981 */ /* 0x000f68000c1e1900 */
[----:B------:R-:W5:Y:S04]  /*0360*/  LDG.E R4, desc[UR6][R2.64] ;  /* 0x0000000602047981 */ /* 0x000f68000c1e1900 */
[----:B------:R-:W5:Y:S04]  /*0370*/  LDG.E R10, desc[UR6][R2.64+0x4] ;  /* 0x00000406020a7981 */ /* 0x000f68000c1e1900 */
[----:B------:R-:W5:Y:S01]  /*0380*/  LDG.E R11, desc[UR6][R2.64+0xc] ;  /* 0x00000c06020b7981 */ /* 0x000f62000c1e1900 */
[----:B--2---:R-:W-:-:S03]  /*0390*/  IMAD R24, R27, R28, R24 ;  /* 0x0000001c1b187224 */ /* 0x004fc600078e0218 */
[----:B------:R0:W2:Y:S04]  /*03a0*/  LDG.E R28, desc[UR6][R6.64] ;  /* 0x00000006061c7981 */ /* 0x0000a8000c1e1900 */
[----:B------:R-:W2:Y:S01]  /*03b0*/  LDG.E R27, desc[UR6][R2.64+-0x4] ;  /* 0xfffffc06021b7981 */ /* 0x000ea2000c1e1900 */
[----:B0-----:R-:W-:-:S03]  /*03c0*/  IMAD.WIDE R6, R23, 0x4, R12 ;  /* 0x0000000417067825 */ /* 0x001fc600078e020c */
[----:B------:R-:W5:Y:S04]  /*03d0*/  LDG.E R2, desc[UR6][R12.64] ;  /* 0x000000060c027981 */ /* 0x000f68000c1e1900 */
[----:B------:R-:W5:Y:S01]  /*03e0*/  LDG.E R6, desc[UR6][R6.64] ;  /* 0x0000000606067981 */ /* 0x000f62000c1e1900 */
[----:B---3--:R-:W-:Y:S01]  /*03f0*/  IMAD R21, R22, R21, R24 ;  /* 0x0000001516157224 */ /* 0x008fe200078e0218 */
[----:B------:R-:W-:-:S03]  /*0400*/  IADD3 R19, PT, PT, R19, 0x8, RZ ;  /* 0x0000000813137810 */ /* 0x000fc60007ffe0ff */
[----:B----4-:R-:W-:Y:S01]  /*0410*/  IMAD R8, R25, R8, R21 ;  /* 0x0000000819087224 */ /* 0x010fe200078e0215 */
[----:B------:R-:W-:Y:S02]  /*0420*/  ISETP.NE.AND P1, PT, R19, RZ, PT ;  /* 0x000000ff1300720c */ /* 0x000fe40003f25270 */
[----:B------:R-:W-:Y:S02]  /*0430*/  LEA R20, R23, R20, 0x3 ;  /* 0x0000001417147211 */ /* 0x000fe400078e18ff */
[----:B------:R-:W-:Y:S01]  /*0440*/  IADD3 R16, PT, PT, R16, 0x8, RZ ;  /* 0x0000000810107810 */ /* 0x000fe20007ffe0ff */
[----:B--2---:R-:W-:-:S04]  /*0450*/  IMAD R8, R27, R28, R8 ;  /* 0x0000001c1b087224 */ /* 0x004fc800078e0208 */
[----:B-----5:R-:W-:-:S04]  /*0460*/  IMAD R4, R4, R5, R8 ;  /* 0x0000000504047224 */ /* 0x020fc800078e0208 */
[----:B------:R-:W-:-:S04]  /*0470*/  IMAD R4, R10, R29, R4 ;  /* 0x0000001d0a047224 */ /* 0x000fc800078e0204 */
[----:B------:R-:W-:-:S04]  /*0480*/  IMAD R2, R9, R2, R4 ;  /* 0x0000000209027224 */ /* 0x000fc800078e0204 */
[----:B------:R-:W-:Y:S01]  /*0490*/  IMAD R24, R11, R6, R2 ;  /* 0x000000060b187224 */ /* 0x000fe200078e0202 */
[----:B------:R-:W-:Y:S06]  /*04a0*/  @P1 BRA `(.L_x_2) ;  /* 0xfffffffc00581947 */ /* 0x000fec000383ffff */
.L_x_1:
[----:B------:R-:W-:Y:S05]  /*04b0*/  @!P0 BRA `(.L_x_0) ;  /* 0x0000000000e08947 */ /* 0x000fea0003800000 */
[----:B------:R-:W-:Y:S02]  /*04c0*/  ISETP.GE.U32.AND P0, PT, R26, 0x4, PT ;  /* 0x000000041a00780c */ /* 0x000fe40003f06070 */
[----:B------:R-:W-:-:S04]  /*04d0*/  LOP3.LUT R16, R14, 0x3, RZ, 0xc0, !PT ;  /* 0x000000030e107812 */ /* 0x000fc800078ec0ff */
[----:B------:R-:W-:-:S07]  /*04e0*/  ISETP.NE.AND P1, PT, R16, RZ, PT ;  /* 0x000000ff1000720c */ /* 0x000fce0003f25270 */
[----:B------:R-:W-:Y:S06]  /*04f0*/  @!P0 BRA `(.L_x_3) ;  /* 0x00000000005c8947 */ /* 0x000fec0003800000 */
[----:B------:R-:W0:Y:S01]  /*0500*/  LDC R19, c[0x0][0x3a4] ;  /* 0x0000e900ff137b82 */ /* 0x000e220000000800 */
[----:B------:R-:W-:-:S07]  /*0510*/  IADD3 R5, PT, PT, R17, R18, RZ ;  /* 0x0000001211057210 */ /* 0x000fce0007ffe0ff */
[----:B------:R-:W1:Y:S08]  /*0520*/  LDC.64 R8, c[0x0][0x388] ;  /* 0x0000e200ff087b82 */ /* 0x000e700000000a00 */
[----:B------:R-:W2:Y:S01]  /*0530*/  LDC.64 R2, c[0x0][0x380] ;  /* 0x0000e000ff027b82 */ /* 0x000ea20000000a00 */
[----:B0-----:R-:W-:-:S04]  /*0540*/  IMAD R7, R18, R19, R0 ;  /* 0x0000001312077224 */ /* 0x001fc800078e0200 */
[----:B-1----:R-:W-:-:S04]  /*0550*/  IMAD.WIDE R8, R7, 0x4, R8 ;  /* 0x0000000407087825 */ /* 0x002fc800078e0208 */
[----:B------:R-:W-:Y:S02]  /*0560*/  IMAD.WIDE R10, R19, 0x4, R8 ;  /* 0x00000004130a7825 */ /* 0x000fe400078e0208 */
[----:B------:R-:W3:Y:S02]  /*0570*/  LDG.E R8, desc[UR6][R8.64] ;  /* 0x0000000608087981 */ /* 0x000ee4000c1e1900 */
[----:B--2---:R-:W-:-:S04]  /*0580*/  IMAD.WIDE R2, R5, 0x4, R2 ;  /* 0x0000000405027825 */ /* 0x004fc800078e0202 */
[C---:B------:R-:W-:Y:S01]  /*0590*/  IMAD.WIDE R4, R19.reuse, 0x4, R10 ;  /* 0x0000000413047825 */ /* 0x040fe200078e020a */
[----:B------:R-:W3:Y:S04]  /*05a0*/  LDG.E R13, desc[UR6][R2.64] ;  /* 0x00000006020d7981 */ /* 0x000ee8000c1e1900 */
[----:B------:R-:W2:Y:S01]  /*05b0*/  LDG.E R10, desc[UR6][R10.64] ;  /* 0x000000060a0a7981 */ /* 0x000ea2000c1e1900 */
[----:B------:R-:W-:-:S03]  /*05c0*/  IMAD.WIDE R6, R19, 0x4, R4 ;  /* 0x0000000413067825 */ /* 0x000fc600078e0204 */
[----:B------:R-:W2:Y:S04]  /*05d0*/  LDG.E R12, desc[UR6][R2.64+0x4] ;  /* 0x00000406020c7981 */ /* 0x000ea8000c1e1900 */
[----:B------:R-:W4:Y:S04]  /*05e0*/  LDG.E R20, desc[UR6][R4.64] ;  /* 0x0000000604147981 */ /* 0x000f28000c1e1900 */
[----:B------:R-:W4:Y:S04]  /*05f0*/  LDG.E R19, desc[UR6][R2.64+0x8] ;  /* 0x0000080602137981 */ /* 0x000f28000c1e1900 */
[----:B------:R-:W5:Y:S04]  /*0600*/  LDG.E R21, desc[UR6][R2.64+0xc] ;  /* 0x00000c0602157981 */ /* 0x000f68000c1e1900 */
[----:B------:R-:W5:Y:S01]  /*0610*/  LDG.E R6, desc[UR6][R6.64] ;  /* 0x0000000606067981 */ /* 0x000f62000c1e1900 */
[----:B------:R-:W-:Y:S01]  /*0620*/  IADD3 R18, PT, PT, R18, 0x4, RZ ;  /* 0x0000000412127810 */ /* 0x000fe20007ffe0ff */
[----:B---3--:R-:W-:-:S04]  /*0630*/  IMAD R13, R13, R8, R24 ;  /* 0x000000080d0d7224 */ /* 0x008fc800078e0218 */
[----:B--2---:R-:W-:-:S04]  /*0640*/  IMAD R12, R12, R10, R13 ;  /* 0x0000000a0c0c7224 */ /* 0x004fc800078e020d */
[----:B----4-:R-:W-:-:S04]  /*0650*/  IMAD R12, R19, R20, R12 ;  /* 0x00000014130c7224 */ /* 0x010fc800078e020c */
[----:B-----5:R-:W-:-:S07]  /*0660*/  IMAD R24, R21, R6, R12 ;  /* 0x0000000615187224 */ /* 0x020fce00078e020c */
.L_x_3:
[----:B------:R-:W-:Y:S05]  /*0670*/  @!P1 BRA `(.L_x_0) ;  /* 0x0000000000709947 */ /* 0x000fea0003800000 */
[----:B------:R-:W-:Y:S01]  /*0680*/  ISETP.NE.AND P0, PT, R16, 0x1, PT ;  /* 0x000000011000780c */ /* 0x000fe20003f05270 */
[----:B------:R-:W0:Y:S01]  /*0690*/  LDC.64 R10, c[0x0][0x388] ;  /* 0x0000e200ff0a7b82 */ /* 0x000e220000000a00 */
[----:B------:R-:W-:-:S04]  /*06a0*/  LOP3.LUT R14, R14, 0x1, RZ, 0xc0, !PT ;  /* 0x000000010e0e7812 */ /* 0x000fc800078ec0ff */
[----:B------:R-:W-:-:S03]  /*06b0*/  ISETP.NE.U32.AND P1, PT, R14, 0x1, PT ;  /* 0x000000010e00780c */ /* 0x000fc60003f25070 */
[----:B------:R-:W1:Y:S04]  /*06c0*/  LDC.64 R6, c[0x0][0x380] ;  /* 0x0000e000ff067b82 */ /* 0x000e680000000a00 */
[----:B------:R-:W-:-:S04]  /*06d0*/  @P0 IADD3 R9, PT, PT, R17, R18, RZ ;  /* 0x0000001211090210 */ /* 0x000fc80007ffe0ff */
[----:B------:R-:W2:Y:S08]  /*06e0*/  @P0 LDC R13, c[0x0][0x3a4] ;  /* 0x0000e900ff0d0b82 */ /* 0x000eb00000000800 */
[----:B------:R-:W3:Y:S08]  /*06f0*/  @!P1 LDC R21, c[0x0][0x3a4] ;  /* 0x0000e900ff159b82 */ /* 0x000ef00000000800 */
[----:B------:R-:W4:Y:S01]  /*0700*/  LDC.64 R4, c[0x0][0x380] ;  /* 0x0000e000ff047b82 */ /* 0x000f220000000a00 */
[----:B-1----:R-:W-:-:S07]  /*0710*/  @P0 IMAD.WIDE R6, R9, 0x4, R6 ;  /* 0x0000000409060825 */ /* 0x002fce00078e0206 */
[----:B------:R-:W1:Y:S01]  /*0720*/  LDC.64 R2, c[0x0][0x388] ;  /* 0x0000e200ff027b82 */ /* 0x000e620000000a00 */
[C---:B--2---:R-:W-:Y:S01]  /*0730*/  @P0 IMAD R19, R18.reuse, R13, R0 ;  /* 0x0000000d12130224 */ /* 0x044fe200078e0200 */
[----:B------:R-:W-:-:S03]  /*0740*/  @P0 IADD3 R18, PT, PT, R18, 0x2, RZ ;  /* 0x0000000212120810 */ /* 0x000fc60007ffe0ff */
[----:B0-----:R-:W-:Y:S01]  /*0750*/  @P0 IMAD.WIDE R10, R19, 0x4, R10 ;  /* 0x00000004130a0825 */ /* 0x001fe200078e020a */
[----:B------:R-:W-:Y:S01]  /*0760*/  @!P1 IADD3 R17, PT, PT, R17, R18, RZ ;  /* 0x0000001211119210 */ /* 0x000fe20007ffe0ff */
[----:B------:R-:W2:Y:S02]  /*0770*/  @P0 LDG.E R19, desc[UR6][R6.64] ;  /* 0x0000000606130981 */ /* 0x000ea4000c1e1900 */
[----:B------:R-:W-:Y:S02]  /*0780*/  @P0 IMAD.WIDE R8, R13, 0x4, R10 ;  /* 0x000000040d080825 */ /* 0x000fe400078e020a */
[----:B------:R-:W2:Y:S02]  /*0790*/  @P0 LDG.E R12, desc[UR6][R10.64] ;  /* 0x000000060a0c0981 */ /* 0x000ea4000c1e1900 */
[----:B---3--:R-:W-:Y:S02]  /*07a0*/  @!P1 IMAD R13, R18, R21, R0 ;  /* 0x00000015120d9224 */ /* 0x008fe400078e0200 */
[----:B----4-:R-:W-:Y:S01]  /*07b0*/  @!P1 IMAD.WIDE R4, R17, 0x4, R4 ;  /* 0x0000000411049825 */ /* 0x010fe200078e0204 */
[----:B------:R-:W3:Y:S04]  /*07c0*/  @P0 LDG.E R21, desc[UR6][R6.64+0x4] ;  /* 0x0000040606150981 */ /* 0x000ee8000c1e1900 */
[----:B------:R-:W3:Y:S01]  /*07d0*/  @P0 LDG.E R8, desc[UR6][R8.64] ;  /* 0x0000000608080981 */ /* 0x000ee2000c1e1900 */
[----:B-1----:R-:W-:-:S03]  /*07e0*/  @!P1 IMAD.WIDE R2, R13, 0x4, R2 ;  /* 0x000000040d029825 */ /* 0x002fc600078e0202 */
[----:B------:R-:W4:Y:S04]  /*07f0*/  @!P1 LDG.E R5, desc[UR6][R4.64] ;  /* 0x0000000604059981 */ /* 0x000f28000c1e1900 */
[----:B------:R-:W4:Y:S01]  /*0800*/  @!P1 LDG.E R2, desc[UR6][R2.64] ;  /* 0x0000000602029981 */ /* 0x000f22000c1e1900 */
[----:B--2---:R-:W-:-:S04]  /*0810*/  @P0 IMAD R12, R19, R12, R24 ;  /* 0x0000000c130c0224 */ /* 0x004fc800078e0218 */
[----:B---3--:R-:W-:-:S04]  /*0820*/  @P0 IMAD R24, R21, R8, R12 ;  /* 0x0000000815180224 */ /* 0x008fc800078e020c */
[----:B----4-:R-:W-:-:S07]  /*0830*/  @!P1 IMAD R24, R5, R2, R24 ;  /* 0x0000000205189224 */ /* 0x010fce00078e0218 */
.L_x_0:
[----:B------:R-:W0:Y:S01]  /*0840*/  LDC.64 R2, c[0x0][0x390] ;  /* 0x0000e400ff027b82 */ /* 0x000e220000000a00 */
[----:B------:R-:W-:-:S04]  /*0850*/  IMAD R15, R15, UR9, R0 ;  /* 0x000000090f0f7c24 */ /* 0x000fc8000f8e0200 */
[----:B0-----:R-:W-:-:S05]  /*0860*/  IMAD.WIDE R2, R15, 0x4, R2 ;  /* 0x000000040f027825 */ /* 0x001fca00078e0202 */
[----:B------:R-:W-:Y:S01]  /*0870*/  STG.E desc[UR6][R2.64], R24 ;  /* 0x0000001802007986 */ /* 0x000fe2000c101906 */
[----:B------:R-:W-:Y:S05]  /*0880*/  EXIT ;  /* 0x000000000000794d */ /* 0x000fea0003800000 */
.L_x_4:
[----:B------:R-:W-:-:S00]  /*0890*/  BRA `(.L_x_4) ;  /* 0xfffffffc00fc7947 */ /* 0x000fc0000383ffff */
[----:B------:R-:W-:-:S00]  /*08a0*/  NOP ;  /* 0x0000000000007918 */ /* 0x000fc00000000000 */
        /* <DEDUP_REMOVED lines=13> */
.L_x_8:


//--------------------- .text._Z11TranspuestaPiS_ii --------------------------
	.section	.text._Z11TranspuestaPiS_ii,"ax",@progbits
	.align	128
        .global         _Z11TranspuestaPiS_ii
        .type           _Z11TranspuestaPiS_ii,@function
        .size           _Z11TranspuestaPiS_ii,(.L_x_9 - _Z11TranspuestaPiS_ii)
        .other          _Z11TranspuestaPiS_ii,@"STO_CUDA_ENTRY STV_DEFAULT"
_Z11TranspuestaPiS_ii:
.text._Z11TranspuestaPiS_ii:
        /* <DEDUP_REMOVED lines=13> */
[----:B------:R-:W0:Y:S01]  /*00d0*/  LDC.64 R2, c[0x0][0x380] ;  /* 0x0000e000ff027b82 */ /* 0x000e220000000a00 */
[----:B------:R-:W1:Y:S01]  /*00e0*/  LDCU.64 UR4, c[0x0][0x358] ;  /* 0x00006b00ff0477ac */ /* 0x000e620008000a00 */
[----:B------:R-:W-:-:S04]  /*00f0*/  IMAD R5, R7, UR6, R0 ;  /* 0x0000000607057c24 */ /* 0x000fc8000f8e0200 */
[----:B0-----:R-:W-:Y:S02]  /*0100*/  IMAD.WIDE R2, R5, 0x4, R2 ;  /* 0x0000000405027825 */ /* 0x001fe400078e0202 */
[----:B------:R-:W0:Y:S04]  /*0110*/  LDC.64 R4, c[0x0][0x388] ;  /* 0x0000e200ff047b82 */ /* 0x000e280000000a00 */
[----:B-1----:R-:W2:Y:S01]  /*0120*/  LDG.E R3, desc[UR4][R2.64] ;  /* 0x0000000402037981 */ /* 0x002ea2000c1e1900 */
[----:B------:R-:W-:-:S04]  /*0130*/  IMAD R7, R0, UR7, R7 ;  /* 0x0000000700077c24 */ /* 0x000fc8000f8e0207 */
[----:B0-----:R-:W-:-:S05]  /*0140*/  IMAD.WIDE R4, R7, 0x4, R4 ;  /* 0x0000000407047825 */ /* 0x001fca00078e0204 */
[----:B--2---:R-:W-:Y:S01]  /*0150*/  STG.E desc[UR4][R4.64], R3 ;  /* 0x0000000304007986 */ /* 0x004fe2000c101904 */
[----:B------:R-:W-:Y:S05]  /*0160*/  EXIT ;  /* 0x000000000000794d */ /* 0x000fea0003800000 */
.L_x_5:
        /* <DEDUP_REMOVED lines=9> */
.L_x_9:


//--------------------- .text._Z5RestaPiS_S_ii    --------------------------
	.section	.text._Z5RestaPiS_S_ii,"ax",@progbits
	.align	128
        .global         _Z5RestaPiS_S_ii
        .type           _Z5RestaPiS_S_ii,@function
        .size           _Z5RestaPiS_S_ii,(.L_x_10 - _Z5RestaPiS_S_ii)
        .other          _Z5RestaPiS_S_ii,@"STO_CUDA_ENTRY STV_DEFAULT"
_Z5RestaPiS_S_ii:
.text._Z5RestaPiS_S_ii:
        /* <DEDUP_REMOVED lines=15> */
[----:B------:R-:W-:-:S06]  /*00f0*/  IMAD R9, R0, UR7, R7 ;  /* 0x0000000700097c24 */ /* 0x000fcc000f8e0207 */
[----:B------:R-:W2:Y:S08]  /*0100*/  LDC.64 R4, c[0x0][0x388] ;  /* 0x0000e200ff047b82 */ /* 0x000eb00000000a00 */
[----:B------:R-:W3:Y:S01]  /*0110*/  LDC.64 R6, c[0x0][0x390] ;  /* 0x0000e400ff067b82 */ /* 0x000ee20000000a00 */
[----:B0-----:R-:W-:-:S06]  /*0120*/  IMAD.WIDE R2, R9, 0x4, R2 ;  /* 0x0000000409027825 */ /* 0x001fcc00078e0202 */
[----:B-1----:R-:W4:Y:S01]  /*0130*/  LDG.E R2, desc[UR4][R2.64] ;  /* 0x0000000402027981 */ /* 0x002f22000c1e1900 */
[----:B--2---:R-:W-:-:S06]  /*0140*/  IMAD.WIDE R4, R9, 0x4, R4 ;  /* 0x0000000409047825 */ /* 0x004fcc00078e0204 */
[----:B------:R-:W4:Y:S01]  /*0150*/  LDG.E R5, desc[UR4][R4.64] ;  /* 0x0000000404057981 */ /* 0x000f22000c1e1900 */
[----:B---3--:R-:W-:Y:S01]  /*0160*/  IMAD.WIDE R6, R9, 0x4, R6 ;  /* 0x0000000409067825 */ /* 0x008fe200078e0206 */
[----:B----4-:R-:W-:-:S05]  /*0170*/  IADD3 R9, PT, PT, R2, -R5, RZ ;  /* 0x8000000502097210 */ /* 0x010fca0007ffe0ff */
[----:B------:R-:W-:Y:S01]  /*0180*/  STG.E desc[UR4][R6.64], R9 ;  /* 0x0000000906007986 */ /* 0x000fe2000c101904 */
[----:B------:R-:W-:Y:S05]  /*0190*/  EXIT ;  /* 0x000000000000794d */ /* 0x000fea0003800000 */
.L_x_6:
        /* <DEDUP_REMOVED lines=14> */
.L_x_10:


//--------------------- .text._Z4SumaPiS_S_ii     --------------------------
	.section	.text._Z4SumaPiS_S_ii,"ax",@progbits
	.align	128
        .global         _Z4SumaPiS_S_ii
        .type           _Z4SumaPiS_S_ii,@function
        .size           _Z4SumaPiS_S_ii,(.L_x_11 - _Z4SumaPiS_S_ii)
        .other          _Z4SumaPiS_S_ii,@"STO_CUDA_ENTRY STV_DEFAULT"
_Z4SumaPiS_S_ii:
.text._Z4SumaPiS_S_ii:
        /* <DEDUP_REMOVED lines=23> */
[----:B----4-:R-:W-:-:S05]  /*0170*/  IADD3 R9, PT, PT, R2, R5, RZ ;  /* 0x0000000502097210 */ /* 0x010fca0007ffe0ff */
[----:B------:R-:W-:Y:S01]  /*0180*/  STG.E desc[UR4][R6.64], R9 ;  /* 0x0000000906007986 */ /* 0x000fe2000c101904 */
[----:B------:R-:W-:Y:S05]  /*0190*/  EXIT ;  /* 0x000000000000794d */ /* 0x000fea0003800000 */
.L_x_7:
        /* <DEDUP_REMOVED lines=14> */
.L_x_11:


//--------------------- .nv.shared.reserved.0     --------------------------
	.section	.nv.shared.reserved.0,"aw",@nobits
	.weak		__nv_reservedSMEM_offset_0_alias
	.size		__nv_reservedSMEM_offset_0_alias, 0, 64
	.other		__nv_reservedSMEM_offset_0_alias,@"STO_CUDA_RESERVED_SHARED STV_DEFAULT"
__nv_reservedSMEM_offset_0_alias:
	.zero		0
	.zero		64


//--------------------- .nv.constant0._Z6MatmulPiS_S_iiii --------------------------
	.section	.nv.constant0._Z6MatmulPiS_S_iiii,"a",@progbits
	.sectionflags	@""
	.align	4
.nv.constant0._Z6MatmulPiS_S_iiii:
	.zero		936


//--------------------- .nv.constant0._Z11TranspuestaPiS_ii --------------------------
	.section	.nv.constant0._Z11TranspuestaPiS_ii,"a",@progbits
	.sectionflags	@""
	.align	4
.nv.constant0._Z11TranspuestaPiS_ii:
	.zero		920


//--------------------- .nv.constant0._Z5RestaPiS_S_ii --------------------------
	.section	.nv.constant0._Z5RestaPiS_S_ii,"a",@progbits
	.sectionflags	@""
	.align	4
.nv.constant0._Z5RestaPiS_S_ii:
	.zero		928


//--------------------- .nv.constant0._Z4SumaPiS_S_ii --------------------------
	.section	.nv.constant0._Z4SumaPiS_S_ii,"a",@progbits
	.sectionflags	@""
	.align	4
.nv.constant0._Z4SumaPiS_S_ii:
	.zero		928


//--------------------- SYMBOLS --------------------------

	.type		.nv.reservedSmem.offset0,@object
	.size		.nv.reservedSmem.offset0,0x4
